	.headerflags	@"EF_CUDA_TEXMODE_UNIFIED EF_CUDA_64BIT_ADDRESS EF_CUDA_ACCELERATORS EF_CUDA_SM90 EF_CUDA_VIRTUAL_SM(EF_CUDA_SM90)"
	.elftype	@"ET_EXEC"


//--------------------- .nv.info                  --------------------------
	.section	.nv.info,"",@"SHT_CUDA_INFO"
	.align	4


	//----- nvinfo : EIATTR_REGCOUNT
	.align		4
        /*0000*/ 	.byte	0x04, 0x2f
        /*0002*/ 	.short	(.L_1 - .L_0)
	.align		4
.L_0:
        /*0004*/ 	.word	index@(triton_poi_fused_add_1)
        /*0008*/ 	.word	0x0000000a


	//----- nvinfo : EIATTR_MIN_STACK_SIZE
	.align		4
.L_1:
        /*000c*/ 	.byte	0x04, 0x12
        /*000e*/ 	.short	(.L_3 - .L_2)
	.align		4
.L_2:
        /*0010*/ 	.word	index@(triton_poi_fused_add_1)
        /*0014*/ 	.word	0x00000000


	//----- nvinfo : EIATTR_FRAME_SIZE
	.align		4
.L_3:
        /*0018*/ 	.byte	0x04, 0x11
        /*001a*/ 	.short	(.L_5 - .L_4)
	.align		4
.L_4:
        /*001c*/ 	.word	index@(triton_poi_fused_add_1)
        /*0020*/ 	.word	0x00000000


	//----- nvinfo : EIATTR_MIN_STACK_SIZE
	.align		4
.L_5:
        /*0024*/ 	.byte	0x04, 0x12
        /*0026*/ 	.short	(.L_7 - .L_6)
	.align		4
.L_6:
        /*0028*/ 	.word	index@(triton_poi_fused_add_1)
        /*002c*/ 	.word	0x00000000
.L_7:


//--------------------- .nv.info.triton_poi_fused_add_1 --------------------------
	.section	.nv.info.triton_poi_fused_add_1,"",@"SHT_CUDA_INFO"
	.sectionflags	@""
	.align	4


	//----- nvinfo : EIATTR_CUDA_API_VERSION
	.align		4
        /*0000*/ 	.byte	0x04, 0x37
        /*0002*/ 	.short	(.L_9 - .L_8)
.L_8:
        /*0004*/ 	.word	0x0000007c


	//----- nvinfo : EIATTR_KPARAM_INFO
	.align		4
.L_9:
        /*0008*/ 	.byte	0x04, 0x17
        /*000a*/ 	.short	(.L_11 - .L_10)
.L_10:
        /*000c*/ 	.word	0x00000000
        /*0010*/ 	.short	0x0002
        /*0012*/ 	.short	0x0010
        /*0014*/ 	.byte	0x00, 0xf0, 0x11, 0x00


	//----- nvinfo : EIATTR_KPARAM_INFO
	.align		4
.L_11:
        /*0018*/ 	.byte	0x04, 0x17
        /*001a*/ 	.short	(.L_13 - .L_12)
.L_12:
        /*001c*/ 	.word	0x00000000
        /*0020*/ 	.short	0x0001
        /*0022*/ 	.short	0x0008
        /*0024*/ 	.byte	0x00, 0xf4, 0x21, 0x00


	//----- nvinfo : EIATTR_KPARAM_INFO
	.align		4
.L_13:
        /*0028*/ 	.byte	0x04, 0x17
        /*002a*/ 	.short	(.L_15 - .L_14)
.L_14:
        /*002c*/ 	.word	0x00000000
        /*0030*/ 	.short	0x0000
        /*0032*/ 	.short	0x0000
        /*0034*/ 	.byte	0x00, 0xf4, 0x21, 0x00


	//----- nvinfo : EIATTR_SPARSE_MMA_MASK
	.align		4
.L_15:
        /*0038*/ 	.byte	0x03, 0x50
        /*003a*/ 	.short	0x0000


	//----- nvinfo : EIATTR_MAXREG_COUNT
	.align		4
        /*003c*/ 	.byte	0x03, 0x1b
        /*003e*/ 	.short	0x00ff


	//----- nvinfo : EIATTR_EXIT_INSTR_OFFSETS
	.align		4
        /*0040*/ 	.byte	0x04, 0x1c
        /*0042*/ 	.short	(.L_17 - .L_16)


	//   ....[0]....
.L_16:
        /*0044*/ 	.word	0x00000100


	//   ....[1]....
        /*0048*/ 	.word	0x00000120


	//----- nvinfo : EIATTR_REQNTID
	.align		4
.L_17:
        /*004c*/ 	.byte	0x04, 0x10
        /*004e*/ 	.short	(.L_19 - .L_18)
.L_18:
        /*0050*/ 	.word	0x00000080
        /*0054*/ 	.word	0x00000001
        /*0058*/ 	.word	0x00000001


	//----- nvinfo : EIATTR_CBANK_PARAM_SIZE
	.align		4
.L_19:
        /*005c*/ 	.byte	0x03, 0x19
        /*005e*/ 	.short	0x0014


	//----- nvinfo : EIATTR_PARAM_CBANK
	.align		4
        /*0060*/ 	.byte	0x04, 0x0a
        /*0062*/ 	.short	(.L_21 - .L_20)
	.align		4
.L_20:
        /*0064*/ 	.word	index@(.nv.constant0.triton_poi_fused_add_1)
        /*0068*/ 	.short	0x0210
        /*006a*/ 	.short	0x0014


	//----- nvinfo : EIATTR_SW_WAR
	.align		4
.L_21:
        /*006c*/ 	.byte	0x04, 0x36
        /*006e*/ 	.short	(.L_23 - .L_22)
.L_22:
        /*0070*/ 	.word	0x00000008
.L_23:


//--------------------- .nv.callgraph             --------------------------
	.section	.nv.callgraph,"",@"SHT_CUDA_CALLGRAPH"
	.align	4
	.sectionentsize	8
	.align		4
        /*0000*/ 	.word	0x00000000
	.align		4
        /*0004*/ 	.word	0xffffffff
	.align		4
        /*0008*/ 	.word	0x00000000
	.align		4
        /*000c*/ 	.word	0xfffffffe
	.align		4
        /*0010*/ 	.word	0x00000000
	.align		4
        /*0014*/ 	.word	0xfffffffd
	.align		4
        /*0018*/ 	.word	0x00000000
	.align		4
        /*001c*/ 	.word	0xfffffffc


//--------------------- .text.triton_poi_fused_add_1 --------------------------
	.section	.text.triton_poi_fused_add_1,"ax",@progbits
	.align	128
        .global         triton_poi_fused_add_1
        .type           triton_poi_fused_add_1,@function
        .size           triton_poi_fused_add_1,(.L_x_1 - triton_poi_fused_add_1)
        .other          triton_poi_fused_add_1,@"STO_CUDA_ENTRY STV_DEFAULT"
triton_poi_fused_add_1:
.text.triton_poi_fused_add_1:
[----:B------:R-:W0:Y:S02]  /*0000*/  LDC R1, c[0x0][0x28] ;  /* 0x00000a00ff017b82 */ /* 0x000e240000000800 */
[----:B------:R-:W1:Y:S01]  /*0010*/  S2R R0, SR_TID.X ;  /* 0x0000000000007919 */ /* 0x000e620000002100 */
[----:B------:R-:W2:Y:S01]  /*0020*/  LDC.64 R4, c[0x0][0x218] ;  /* 0x00008600ff047b82 */ /* 0x000ea20000000a00 */
[----:B------:R-:W-:Y:S01]  /*0030*/  ULDC.64 UR4, c[0x0][0x208] ;  /* 0x0000820000047ab9 */ /* 0x000fe20000000a00 */
[----:B------:R-:W3:Y:S06]  /*0040*/  S2R R7, SR_CTAID.X ;  /* 0x0000000000077919 */ /* 0x000eec0000002500 */
[----:B------:R-:W4:Y:S01]  /*0050*/  LDC.64 R2, c[0x0][0x210] ;  /* 0x00008400ff027b82 */ /* 0x000f220000000a00 */
[----:B-1----:R-:W-:-:S04]  /*0060*/  LOP3.LUT R0, R0, 0x7f, RZ, 0xc0, !PT ;  /* 0x0000007f00007812 */ /* 0x002fc800078ec0ff */
[----:B---3--:R-:W-:Y:S02]  /*0070*/  LEA R7, R7, R0, 0x7 ;  /* 0x0000000007077211 */ /* 0x008fe400078e38ff */
[----:B------:R-:W-:Y:S02]  /*0080*/  MOV R0, RZ ;  /* 0x000000ff00007202 */ /* 0x000fe40000000f00 */
[C---:B------:R-:W-:Y:S01]  /*0090*/  ISETP.GE.AND P0, PT, R7.reuse, 0x100, PT ;  /* 0x000001000700780c */ /* 0x040fe20003f06270 */
[----:B--2---:R-:W-:-:S04]  /*00a0*/  IMAD.WIDE R4, R7, 0x4, R4 ;  /* 0x0000000407047825 */ /* 0x004fc800078e0204 */
[----:B----4-:R-:W-:Y:S01]  /*00b0*/  IMAD.WIDE R2, R7, 0x4, R2 ;  /* 0x0000000407027825 */ /* 0x010fe200078e0202 */
[----:B------:R-:W-:-:S07]  /*00c0*/  HFMA2.MMA R7, -RZ, RZ, 0, 0 ;  /* 0x00000000ff077435 */ /* 0x000fce00000001ff */
[----:B------:R-:W2:Y:S04]  /*00d0*/  @!P0 LDG.E R0, desc[UR4][R2.64] ;  /* 0x0000000402008981 */ /* 0x000ea8000c1e1900 */
[----:B------:R-:W2:Y:S02]  /*00e0*/  @!P0 LDG.E R7, desc[UR4][R4.64] ;  /* 0x0000000404078981 */ /* 0x000ea4000c1e1900 */
[----:B--2---:R-:W-:Y:S01]  /*00f0*/  FADD R7, R7, R0 ;  /* 0x0000000007077221 */ /* 0x004fe20000000000 */
[----:B------:R-:W-:Y:S06]  /*0100*/  @P0 EXIT ;  /* 0x000000000000094d */ /* 0x000fec0003800000 */
[----:B------:R-:W-:Y:S01]  /*0110*/  STG.E desc[UR4][R2.64], R7 ;  /* 0x0000000702007986 */ /* 0x000fe2000c101904 */
[----:B------:R-:W-:Y:S05]  /*0120*/  EXIT ;  /* 0x000000000000794d */ /* 0x000fea0003800000 */
.L_x_0:
[----:B------:R-:W-:-:S00]  /*0130*/  BRA `(.L_x_0) ;  /* 0xfffffffc00fc7947 */ /* 0x000fc0000383ffff */
[----:B------:R-:W-:-:S00]  /*0140*/  NOP ;  /* 0x0000000000007918 */ /* 0x000fc00000000000 */
        /* <DEDUP_REMOVED lines=11> */
.L_x_1:


//--------------------- .nv.constant0.triton_poi_fused_add_1 --------------------------
	.section	.nv.constant0.triton_poi_fused_add_1,"a",@progbits
	.sectionflags	@""
	.align	4
.nv.constant0.triton_poi_fused_add_1:
	.zero		548
